//
// Generated by NVIDIA NVVM Compiler
//
// Compiler Build ID: CL-36424714
// Cuda compilation tools, release 13.0, V13.0.88
// Based on NVVM 20.0.0
//

.version 9.0
.target sm_100
.address_size 64

	// .globl	_Z11Check_PrimePyPbPi

.visible .entry _Z11Check_PrimePyPbPi(
	.param .u64 .ptr .align 1 _Z11Check_PrimePyPbPi_param_0,
	.param .u64 .ptr .align 1 _Z11Check_PrimePyPbPi_param_1,
	.param .u64 .ptr .align 1 _Z11Check_PrimePyPbPi_param_2
)
{
	.reg .pred 	%p<6>;
	.reg .b16 	%rs<3>;
	.reg .b32 	%r<12>;
	.reg .b64 	%rd<19>;

	ld.param.u64 	%rd11, [_Z11Check_PrimePyPbPi_param_0];
	ld.param.u64 	%rd12, [_Z11Check_PrimePyPbPi_param_1];
	ld.param.u64 	%rd13, [_Z11Check_PrimePyPbPi_param_2];
	cvta.to.global.u64 	%rd1, %rd12;
	cvta.to.global.u64 	%rd14, %rd13;
	mov.u32 	%r3, %tid.x;
	mov.u32 	%r4, %ctaid.x;
	mov.u32 	%r5, %ntid.x;
	mad.lo.s32 	%r6, %r4, %r5, %r3;
	ld.global.u32 	%r7, [%rd14];
	mul.lo.s32 	%r8, %r7, %r6;
	add.s32 	%r1, %r8, %r7;
	setp.eq.s32 	%p1, %r6, 0;
	selp.b32 	%r2, 2, %r8, %p1;
	setp.gt.s32 	%p2, %r2, %r1;
	@%p2 bra 	$L__BB0_8;
	cvt.s64.s32 	%rd17, %r2;
	cvt.s64.s32 	%rd3, %r1;
	cvta.to.global.u64 	%rd4, %rd11;
$L__BB0_2:
	ld.global.u64 	%rd6, [%rd4];
	or.b64  	%rd15, %rd6, %rd17;
	and.b64  	%rd16, %rd15, -4294967296;
	setp.ne.s64 	%p3, %rd16, 0;
	@%p3 bra 	$L__BB0_4;
	cvt.u32.u64 	%r9, %rd17;
	cvt.u32.u64 	%r10, %rd6;
	rem.u32 	%r11, %r10, %r9;
	cvt.u64.u32 	%rd18, %r11;
	bra.uni 	$L__BB0_5;
$L__BB0_4:
	rem.u64 	%rd18, %rd6, %rd17;
$L__BB0_5:
	setp.ne.s64 	%p4, %rd18, 0;
	@%p4 bra 	$L__BB0_7;
	mov.b16 	%rs2, 0;
	st.global.u8 	[%rd1], %rs2;
	bra.uni 	$L__BB0_8;
$L__BB0_7:
	mov.b16 	%rs1, 1;
	st.global.u8 	[%rd1], %rs1;
	add.s64 	%rd10, %rd17, 1;
	setp.lt.s64 	%p5, %rd17, %rd3;
	mov.u64 	%rd17, %rd10;
	@%p5 bra 	$L__BB0_2;
$L__BB0_8:
	ret;

}


// ===== COMPILED SASS (sm_100) =====

	.target	sm_100

	.elftype	@"ET_EXEC"


//--------------------- .note.nv.tkinfo           --------------------------
	.section	.note.nv.tkinfo,"",@"SHT_NOTE"
	.sectionflags	@"SHF_NOTE_NV_TKINFO"
	.tkinfo
        /*0018*/ 	.word	0x00000002
        /*0030*/ 	.string	""
        /*0030*/ 	.string	"ptxas"
        /*0030*/ 	.string	"Cuda compilation tools, release 13.0, V13.0.88"
        /*0030*/ 	.string	"Build cuda_13.0.r13.0/compiler.36424714_0"
        /*0030*/ 	.string	"-arch sm_100 -m 64 "



//--------------------- .note.nv.cuinfo           --------------------------
	.section	.note.nv.cuinfo,"",@"SHT_NOTE"
	.sectionflags	@"SHF_NOTE_NV_CUINFO"
        /*0018*/ 	.short	0x0002
        /*001a*/ 	.short	0x0064
        /*001c*/ 	.short	0x0082
	.zero		2


//--------------------- .nv.info                  --------------------------
	.section	.nv.info,"",@"SHT_CUDA_INFO"
	.align	4


	//----- nvinfo : EIATTR_REGCOUNT
	.align		4
        /*0000*/ 	.byte	0x04, 0x2f
        /*0002*/ 	.short	(.L_1 - .L_0)
	.align		4
.L_0:
        /*0004*/ 	.word	index@(_Z11Check_PrimePyPbPi)
        /*0008*/ 	.word	0x00000014


	//----- nvinfo : EIATTR_FRAME_SIZE
	.align		4
.L_1:
        /*000c*/ 	.byte	0x04, 0x11
        /*000e*/ 	.short	(.L_3 - .L_2)
	.align		4
.L_2:
        /*0010*/ 	.word	index@($__internal_0_$__cuda_sm20_rem_u64)
        /*0014*/ 	.word	0x00000000


	//----- nvinfo : EIATTR_FRAME_SIZE
	.align		4
.L_3:
        /*0018*/ 	.byte	0x04, 0x11
        /*001a*/ 	.short	(.L_5 - .L_4)
	.align		4
.L_4:
        /*001c*/ 	.word	index@(_Z11Check_PrimePyPbPi)
        /*0020*/ 	.word	0x00000000


	//----- nvinfo : EIATTR_MIN_STACK_SIZE
	.align		4
.L_5:
        /*0024*/ 	.byte	0x04, 0x12
        /*0026*/ 	.short	(.L_7 - .L_6)
	.align		4
.L_6:
        /*0028*/ 	.word	index@(_Z11Check_PrimePyPbPi)
        /*002c*/ 	.word	0x00000000
.L_7:


//--------------------- .nv.compat                --------------------------
	.section	.nv.compat,"",@"SHT_CUDA_COMPAT_INFO"
	.align	4
        /*0000*/ 	.byte	0x02, 0x09, 0x00, 0x00, 0x02, 0x02, 0x01, 0x00, 0x02, 0x05, 0x05, 0x00, 0x03, 0x07, 0x01, 0x01
        /*0010*/ 	.byte	0x02, 0x03, 0x00, 0x00, 0x02, 0x06, 0x01, 0x00, 0x04, 0x0b, 0x08, 0x00, 0x09, 0x00, 0x00, 0x00
        /*0020*/ 	.byte	0x00, 0x00, 0x00, 0x00


//--------------------- .nv.info._Z11Check_PrimePyPbPi --------------------------
	.section	.nv.info._Z11Check_PrimePyPbPi,"",@"SHT_CUDA_INFO"
	.sectionflags	@""
	.align	4


	//----- nvinfo : EIATTR_CUDA_API_VERSION
	.align		4
        /*0000*/ 	.byte	0x04, 0x37
        /*0002*/ 	.short	(.L_9 - .L_8)
.L_8:
        /*0004*/ 	.word	0x00000082


	//----- nvinfo : EIATTR_KPARAM_INFO
	.align		4
.L_9:
        /*0008*/ 	.byte	0x04, 0x17
        /*000a*/ 	.short	(.L_11 - .L_10)
.L_10:
        /*000c*/ 	.word	0x00000000
        /*0010*/ 	.short	0x0002
        /*0012*/ 	.short	0x0010
        /*0014*/ 	.byte	0x00, 0xf5, 0x21, 0x00


	//----- nvinfo : EIATTR_KPARAM_INFO
	.align		4
.L_11:
        /*0018*/ 	.byte	0x04, 0x17
        /*001a*/ 	.short	(.L_13 - .L_12)
.L_12:
        /*001c*/ 	.word	0x00000000
        /*0020*/ 	.short	0x0001
        /*0022*/ 	.short	0x0008
        /*0024*/ 	.byte	0x00, 0xf5, 0x21, 0x00


	//----- nvinfo : EIATTR_KPARAM_INFO
	.align		4
.L_13:
        /*0028*/ 	.byte	0x04, 0x17
        /*002a*/ 	.short	(.L_15 - .L_14)
.L_14:
        /*002c*/ 	.word	0x00000000
        /*0030*/ 	.short	0x0000
        /*0032*/ 	.short	0x0000
        /*0034*/ 	.byte	0x00, 0xf5, 0x21, 0x00


	//----- nvinfo : EIATTR_SPARSE_MMA_MASK
	.align		4
.L_15:
        /*0038*/ 	.byte	0x03, 0x50
        /*003a*/ 	.short	0x0000


	//----- nvinfo : EIATTR_MAXREG_COUNT
	.align		4
        /*003c*/ 	.byte	0x03, 0x1b
        /*003e*/ 	.short	0x00ff


	//----- nvinfo : EIATTR_MERCURY_ISA_VERSION
	.align		4
        /*0040*/ 	.byte	0x03, 0x5f
        /*0042*/ 	.short	0x0101


	//----- nvinfo : EIATTR_VRC_CTA_INIT_COUNT
	.align		4
        /*0044*/ 	.byte	0x02, 0x4a
	.zero		1
	.zero		1


	//----- nvinfo : EIATTR_EXIT_INSTR_OFFSETS
	.align		4
        /*0048*/ 	.byte	0x04, 0x1c
        /*004a*/ 	.short	(.L_17 - .L_16)


	//   ....[0]....
.L_16:
        /*004c*/ 	.word	0x000000d0


	//   ....[1]....
        /*0050*/ 	.word	0x00000380


	//   ....[2]....
        /*0054*/ 	.word	0x000003b0


	//----- nvinfo : EIATTR_CRS_STACK_SIZE
	.align		4
.L_17:
        /*0058*/ 	.byte	0x04, 0x1e
        /*005a*/ 	.short	(.L_19 - .L_18)
.L_18:
        /*005c*/ 	.word	0x00000000


	//----- nvinfo : EIATTR_CBANK_PARAM_SIZE
	.align		4
.L_19:
        /*0060*/ 	.byte	0x03, 0x19
        /*0062*/ 	.short	0x0018


	//----- nvinfo : EIATTR_PARAM_CBANK
	.align		4
        /*0064*/ 	.byte	0x04, 0x0a
        /*0066*/ 	.short	(.L_21 - .L_20)
	.align		4
.L_20:
        /*0068*/ 	.word	index@(.nv.constant0._Z11Check_PrimePyPbPi)
        /*006c*/ 	.short	0x0380
        /*006e*/ 	.short	0x0018


	//----- nvinfo : EIATTR_SW_WAR
	.align		4
.L_21:
        /*0070*/ 	.byte	0x04, 0x36
        /*0072*/ 	.short	(.L_23 - .L_22)
.L_22:
        /*0074*/ 	.word	0x00000008
.L_23:


//--------------------- .nv.callgraph             --------------------------
	.section	.nv.callgraph,"",@"SHT_CUDA_CALLGRAPH"
	.align	4
	.sectionentsize	8
	.align		4
        /*0000*/ 	.word	0x00000000
	.align		4
        /*0004*/ 	.word	0xffffffff
	.align		4
        /*0008*/ 	.word	0x00000000
	.align		4
        /*000c*/ 	.word	0xfffffffe
	.align		4
        /*0010*/ 	.word	0x00000000
	.align		4
        /*0014*/ 	.word	0xfffffffd
	.align		4
        /*0018*/ 	.word	0x00000000
	.align		4
        /*001c*/ 	.word	0xfffffffc


//--------------------- .text._Z11Check_PrimePyPbPi --------------------------
	.section	.text._Z11Check_PrimePyPbPi,"ax",@progbits
	.align	128
        .global         _Z11Check_PrimePyPbPi
        .type           _Z11Check_PrimePyPbPi,@function
        .size           _Z11Check_PrimePyPbPi,(.L_x_6 - _Z11Check_PrimePyPbPi)
        .other          _Z11Check_PrimePyPbPi,@"STO_CUDA_ENTRY STV_DEFAULT"
_Z11Check_PrimePyPbPi:
.text._Z11Check_PrimePyPbPi:
[----:B------:R-:W-:Y:S08]  /*0000*/  LDC R1, c[0x0][0x37c] ;  /* 0x0000df00ff017b82 */ /* 0x000ff00000000800 */
[----:B------:R-:W0:Y:S01]  /*0010*/  LDC.64 R2, c[0x0][0x390] ;  /* 0x0000e400ff027b82 */ /* 0x000e220000000a00 */
[----:B------:R-:W0:Y:S02]  /*0020*/  LDCU.64 UR4, c[0x0][0x358] ;  /* 0x00006b00ff0477ac */ /* 0x000e240008000a00 */
[----:B0-----:R-:W2:Y:S05]  /*0030*/  LDG.E R3, desc[UR4][R2.64] ;  /* 0x0000000402037981 */ /* 0x001eaa000c1e1900 */
[----:B------:R-:W0:Y:S01]  /*0040*/  S2UR UR6, SR_CTAID.X ;  /* 0x00000000000679c3 */ /* 0x000e220000002500 */
[----:B------:R-:W0:Y:S07]  /*0050*/  S2R R0, SR_TID.X ;  /* 0x0000000000007919 */ /* 0x000e2e0000002100 */
[----:B------:R-:W0:Y:S02]  /*0060*/  LDC R5, c[0x0][0x360] ;  /* 0x0000d800ff057b82 */ /* 0x000e240000000800 */
[----:B0-----:R-:W-:-:S05]  /*0070*/  IMAD R0, R5, UR6, R0 ;  /* 0x0000000605007c24 */ /* 0x001fca000f8e0200 */
[C---:B------:R-:W-:Y:S01]  /*0080*/  ISETP.NE.AND P0, PT, R0.reuse, RZ, PT ;  /* 0x000000ff0000720c */ /* 0x040fe20003f05270 */
[----:B--2---:R-:W-:-:S04]  /*0090*/  IMAD R4, R0, R3, RZ ;  /* 0x0000000300047224 */ /* 0x004fc800078e02ff */
[----:B------:R-:W-:Y:S01]  /*00a0*/  IMAD.IADD R0, R3, 0x1, R4 ;  /* 0x0000000103007824 */ /* 0x000fe200078e0204 */
[----:B------:R-:W-:-:S04]  /*00b0*/  SEL R5, R4, 0x2, P0 ;  /* 0x0000000204057807 */ /* 0x000fc80000000000 */
[----:B------:R-:W-:-:S13]  /*00c0*/  ISETP.GT.AND P0, PT, R5, R0, PT ;  /* 0x000000000500720c */ /* 0x000fda0003f04270 */
[----:B------:R-:W-:Y:S05]  /*00d0*/  @P0 EXIT ;  /* 0x000000000000094d */ /* 0x000fea0003800000 */
[----:B------:R-:W-:Y:S02]  /*00e0*/  SHF.R.S32.HI R4, RZ, 0x1f, R5 ;  /* 0x0000001fff047819 */ /* 0x000fe40000011405 */
[----:B------:R-:W-:-:S07]  /*00f0*/  SHF.R.S32.HI R7, RZ, 0x1f, R0 ;  /* 0x0000001fff077819 */ /* 0x000fce0000011400 */
.L_x_4:
[----:B0-----:R-:W0:Y:S02]  /*0100*/  LDC.64 R2, c[0x0][0x380] ;  /* 0x0000e000ff027b82 */ /* 0x001e240000000a00 */
[----:B0-----:R-:W2:Y:S01]  /*0110*/  LDG.E.64 R2, desc[UR4][R2.64] ;  /* 0x0000000402027981 */ /* 0x001ea2000c1e1b00 */
[----:B------:R-:W-:Y:S01]  /*0120*/  BSSY.RECONVERGENT B0, `(.L_x_0) ;  /* 0x000001c000007945 */ /* 0x000fe20003800200 */
[----:B--2---:R-:W-:-:S04]  /*0130*/  LOP3.LUT R6, R3, R4, RZ, 0xfc, !PT ;  /* 0x0000000403067212 */ /* 0x004fc800078efcff */
[----:B------:R-:W-:-:S13]  /*0140*/  ISETP.NE.U32.AND P0, PT, R6, RZ, PT ;  /* 0x000000ff0600720c */ /* 0x000fda0003f05070 */
[----:B------:R-:W-:Y:S05]  /*0150*/  @P0 BRA `(.L_x_1) ;  /* 0x0000000000500947 */ /* 0x000fea0003800000 */
[----:B------:R-:W0:Y:S01]  /*0160*/  I2F.U32.RP R3, R5 ;  /* 0x0000000500037306 */ /* 0x000e220000209000 */
[----:B------:R-:W-:-:S07]  /*0170*/  ISETP.NE.U32.AND P1, PT, R5, RZ, PT ;  /* 0x000000ff0500720c */ /* 0x000fce0003f25070 */
[----:B0-----:R-:W0:Y:S02]  /*0180*/  MUFU.RCP R3, R3 ;  /* 0x0000000300037308 */ /* 0x001e240000001000 */
[----:B0-----:R-:W-:-:S06]  /*0190*/  VIADD R8, R3, 0xffffffe ;  /* 0x0ffffffe03087836 */ /* 0x001fcc0000000000 */
[----:B------:R0:W1:Y:S02]  /*01a0*/  F2I.FTZ.U32.TRUNC.NTZ R9, R8 ;  /* 0x0000000800097305 */ /* 0x000064000021f000 */
[----:B0-----:R-:W-:Y:S02]  /*01b0*/  HFMA2 R8, -RZ, RZ, 0, 0 ;  /* 0x00000000ff087431 */ /* 0x001fe400000001ff */
[----:B-1----:R-:W-:-:S04]  /*01c0*/  IMAD.MOV R6, RZ, RZ, -R9 ;  /* 0x000000ffff067224 */ /* 0x002fc800078e0a09 */
[----:B------:R-:W-:-:S04]  /*01d0*/  IMAD R11, R6, R5, RZ ;  /* 0x00000005060b7224 */ /* 0x000fc800078e02ff */
[----:B------:R-:W-:-:S06]  /*01e0*/  IMAD.HI.U32 R9, R9, R11, R8 ;  /* 0x0000000b09097227 */ /* 0x000fcc00078e0008 */
[----:B------:R-:W-:-:S04]  /*01f0*/  IMAD.HI.U32 R9, R9, R2, RZ ;  /* 0x0000000209097227 */ /* 0x000fc800078e00ff */
[----:B------:R-:W-:-:S04]  /*0200*/  IMAD.MOV R9, RZ, RZ, -R9 ;  /* 0x000000ffff097224 */ /* 0x000fc800078e0a09 */
[----:B------:R-:W-:-:S05]  /*0210*/  IMAD R2, R5, R9, R2 ;  /* 0x0000000905027224 */ /* 0x000fca00078e0202 */
[----:B------:R-:W-:-:S13]  /*0220*/  ISETP.GE.U32.AND P0, PT, R2, R5, PT ;  /* 0x000000050200720c */ /* 0x000fda0003f06070 */
[----:B------:R-:W-:-:S05]  /*0230*/  @P0 IMAD.IADD R2, R2, 0x1, -R5 ;  /* 0x0000000102020824 */ /* 0x000fca00078e0a05 */
[----:B------:R-:W-:-:S13]  /*0240*/  ISETP.GE.U32.AND P0, PT, R2, R5, PT ;  /* 0x000000050200720c */ /* 0x000fda0003f06070 */
[-C--:B------:R-:W-:Y:S02]  /*0250*/  @P0 IADD3 R2, PT, PT, R2, -R5.reuse, RZ ;  /* 0x8000000502020210 */ /* 0x080fe40007ffe0ff */
[----:B------:R-:W-:-:S04]  /*0260*/  @!P1 LOP3.LUT R2, RZ, R5, RZ, 0x33, !PT ;  /* 0x00000005ff029212 */ /* 0x000fc800078e33ff */
[----:B------:R-:W-:-:S04]  /*0270*/  ISETP.NE.U32.AND P0, PT, R2, RZ, PT ;  /* 0x000000ff0200720c */ /* 0x000fc80003f05070 */
[----:B------:R-:W-:Y:S01]  /*0280*/  ISETP.NE.AND.EX P0, PT, RZ, RZ, PT, P0 ;  /* 0x000000ffff00720c */ /* 0x000fe20003f05300 */
[----:B------:R-:W-:-:S12]  /*0290*/  BRA `(.L_x_2) ;  /* 0x0000000000107947 */ /* 0x000fd80003800000 */
.L_x_1:
[----:B------:R-:W-:-:S07]  /*02a0*/  MOV R6, 0x2c0 ;  /* 0x000002c000067802 */ /* 0x000fce0000000f00 */
[----:B------:R-:W-:Y:S05]  /*02b0*/  CALL.REL.NOINC `($__internal_0_$__cuda_sm20_rem_u64) ;  /* 0x0000000000407944 */ /* 0x000fea0003c00000 */
[----:B------:R-:W-:-:S04]  /*02c0*/  ISETP.NE.U32.AND P0, PT, R8, RZ, PT ;  /* 0x000000ff0800720c */ /* 0x000fc80003f05070 */
[----:B------:R-:W-:-:S13]  /*02d0*/  ISETP.NE.AND.EX P0, PT, R9, RZ, PT, P0 ;  /* 0x000000ff0900720c */ /* 0x000fda0003f05300 */
.L_x_2:
[----:B------:R-:W-:Y:S05]  /*02e0*/  BSYNC.RECONVERGENT B0 ;  /* 0x0000000000007941 */ /* 0x000fea0003800200 */
.L_x_0:
[----:B------:R-:W-:Y:S05]  /*02f0*/  @!P0 BRA `(.L_x_3) ;  /* 0x0000000000248947 */ /* 0x000fea0003800000 */
[----:B------:R-:W0:Y:S01]  /*0300*/  LDC.64 R2, c[0x0][0x388] ;  /* 0x0000e200ff027b82 */ /* 0x000e220000000a00 */
[----:B------:R-:W-:Y:S01]  /*0310*/  IMAD.MOV.U32 R6, RZ, RZ, 0x1 ;  /* 0x00000001ff067424 */ /* 0x000fe200078e00ff */
[C---:B------:R-:W-:Y:S02]  /*0320*/  ISETP.GE.U32.AND P0, PT, R5.reuse, R0, PT ;  /* 0x000000000500720c */ /* 0x040fe40003f06070 */
[----:B------:R-:W-:Y:S02]  /*0330*/  IADD3 R5, P1, PT, R5, 0x1, RZ ;  /* 0x0000000105057810 */ /* 0x000fe40007f3e0ff */
[----:B------:R-:W-:-:S03]  /*0340*/  ISETP.GE.AND.EX P0, PT, R4, R7, PT, P0 ;  /* 0x000000070400720c */ /* 0x000fc60003f06300 */
[----:B------:R-:W-:Y:S01]  /*0350*/  IMAD.X R4, RZ, RZ, R4, P1 ;  /* 0x000000ffff047224 */ /* 0x000fe200008e0604 */
[----:B0-----:R0:W-:Y:S09]  /*0360*/  STG.E.U8 desc[UR4][R2.64], R6 ;  /* 0x0000000602007986 */ /* 0x0011f2000c101104 */
[----:B------:R-:W-:Y:S05]  /*0370*/  @!P0 BRA `(.L_x_4) ;  /* 0xfffffffc00608947 */ /* 0x000fea000383ffff */
[----:B------:R-:W-:Y:S05]  /*0380*/  EXIT ;  /* 0x000000000000794d */ /* 0x000fea0003800000 */
.L_x_3:
[----:B------:R-:W0:Y:S02]  /*0390*/  LDC.64 R2, c[0x0][0x388] ;  /* 0x0000e200ff027b82 */ /* 0x000e240000000a00 */
[----:B0-----:R-:W-:Y:S01]  /*03a0*/  STG.E.U8 desc[UR4][R2.64], RZ ;  /* 0x000000ff02007986 */ /* 0x001fe2000c101104 */
[----:B------:R-:W-:Y:S05]  /*03b0*/  EXIT ;  /* 0x000000000000794d */ /* 0x000fea0003800000 */
        .weak           $__internal_0_$__cuda_sm20_rem_u64
        .type           $__internal_0_$__cuda_sm20_rem_u64,@function
        .size           $__internal_0_$__cuda_sm20_rem_u64,(.L_x_6 - $__internal_0_$__cuda_sm20_rem_u64)
$__internal_0_$__cuda_sm20_rem_u64:
[----:B------:R-:W-:Y:S01]  /*03c0*/  MOV R12, R5 ;  /* 0x00000005000c7202 */ /* 0x000fe20000000f00 */
[----:B------:R-:W-:-:S05]  /*03d0*/  IMAD.MOV.U32 R13, RZ, RZ, R4 ;  /* 0x000000ffff0d7224 */ /* 0x000fca00078e0004 */
[----:B------:R-:W0:Y:S08]  /*03e0*/  I2F.U64.RP R12, R12 ;  /* 0x0000000c000c7312 */ /* 0x000e300000309000 */
[----:B0-----:R-:W0:Y:S02]  /*03f0*/  MUFU.RCP R8, R12 ;  /* 0x0000000c00087308 */ /* 0x001e240000001000 */
[----:B0-----:R-:W-:-:S06]  /*0400*/  VIADD R8, R8, 0x1ffffffe ;  /* 0x1ffffffe08087836 */ /* 0x001fcc0000000000 */
[----:B------:R-:W0:Y:S02]  /*0410*/  F2I.U64.TRUNC R8, R8 ;  /* 0x0000000800087311 */ /* 0x000e24000020d800 */
[----:B0-----:R-:W-:-:S04]  /*0420*/  IMAD.WIDE.U32 R10, R8, R5, RZ ;  /* 0x00000005080a7225 */ /* 0x001fc800078e00ff */
[----:B------:R-:W-:Y:S01]  /*0430*/  IMAD R11, R8, R4, R11 ;  /* 0x00000004080b7224 */ /* 0x000fe200078e020b */
[----:B------:R-:W-:-:S03]  /*0440*/  IADD3 R15, P0, PT, RZ, -R10, RZ ;  /* 0x8000000aff0f7210 */ /* 0x000fc60007f1e0ff */
[----:B------:R-:W-:Y:S02]  /*0450*/  IMAD R11, R9, R5, R11 ;  /* 0x00000005090b7224 */ /* 0x000fe400078e020b */
[----:B------:R-:W-:-:S03]  /*0460*/  IMAD.HI.U32 R10, R8, R15, RZ ;  /* 0x0000000f080a7227 */ /* 0x000fc600078e00ff */
[----:B------:R-:W-:Y:S01]  /*0470*/  IADD3.X R17, PT, PT, RZ, ~R11, RZ, P0, !PT ;  /* 0x8000000bff117210 */ /* 0x000fe200007fe4ff */
[----:B------:R-:W-:-:S04]  /*0480*/  IMAD.MOV.U32 R11, RZ, RZ, R8 ;  /* 0x000000ffff0b7224 */ /* 0x000fc800078e0008 */
[----:B------:R-:W-:-:S04]  /*0490*/  IMAD.WIDE.U32 R10, P0, R8, R17, R10 ;  /* 0x00000011080a7225 */ /* 0x000fc8000780000a */
[C---:B------:R-:W-:Y:S02]  /*04a0*/  IMAD R13, R9.reuse, R17, RZ ;  /* 0x00000011090d7224 */ /* 0x040fe400078e02ff */
[----:B------:R-:W-:-:S04]  /*04b0*/  IMAD.HI.U32 R10, P1, R9, R15, R10 ;  /* 0x0000000f090a7227 */ /* 0x000fc8000782000a */
[----:B------:R-:W-:Y:S01]  /*04c0*/  IMAD.HI.U32 R17, R9, R17, RZ ;  /* 0x0000001109117227 */ /* 0x000fe200078e00ff */
[----:B------:R-:W-:-:S03]  /*04d0*/  IADD3 R11, P2, PT, R13, R10, RZ ;  /* 0x0000000a0d0b7210 */ /* 0x000fc60007f5e0ff */
[----:B------:R-:W-:Y:S02]  /*04e0*/  IMAD.X R10, R17, 0x1, R9, P0 ;  /* 0x00000001110a7824 */ /* 0x000fe400000e0609 */
[----:B------:R-:W-:-:S03]  /*04f0*/  IMAD.WIDE.U32 R8, R11, R5, RZ ;  /* 0x000000050b087225 */ /* 0x000fc600078e00ff */
[----:B------:R-:W-:Y:S01]  /*0500*/  IADD3.X R12, PT, PT, RZ, RZ, R10, P2, P1 ;  /* 0x000000ffff0c7210 */ /* 0x000fe200017e240a */
[----:B------:R-:W-:Y:S01]  /*0510*/  IMAD R9, R11, R4, R9 ;  /* 0x000000040b097224 */ /* 0x000fe200078e0209 */
[----:B------:R-:W-:-:S03]  /*0520*/  IADD3 R13, P0, PT, RZ, -R8, RZ ;  /* 0x80000008ff0d7210 */ /* 0x000fc60007f1e0ff */
[----:B------:R-:W-:Y:S02]  /*0530*/  IMAD R9, R12, R5, R9 ;  /* 0x000000050c097224 */ /* 0x000fe400078e0209 */
[----:B------:R-:W-:-:S03]  /*0540*/  IMAD.HI.U32 R10, R11, R13, RZ ;  /* 0x0000000d0b0a7227 */ /* 0x000fc600078e00ff */
[----:B------:R-:W-:-:S05]  /*0550*/  IADD3.X R9, PT, PT, RZ, ~R9, RZ, P0, !PT ;  /* 0x80000009ff097210 */ /* 0x000fca00007fe4ff */
[----:B------:R-:W-:-:S04]  /*0560*/  IMAD.WIDE.U32 R10, P0, R11, R9, R10 ;  /* 0x000000090b0a7225 */ /* 0x000fc8000780000a */
[C---:B------:R-:W-:Y:S02]  /*0570*/  IMAD R8, R12.reuse, R9, RZ ;  /* 0x000000090c087224 */ /* 0x040fe400078e02ff */
[----:B------:R-:W-:-:S04]  /*0580*/  IMAD.HI.U32 R11, P1, R12, R13, R10 ;  /* 0x0000000d0c0b7227 */ /* 0x000fc8000782000a */
[----:B------:R-:W-:Y:S01]  /*0590*/  IMAD.HI.U32 R9, R12, R9, RZ ;  /* 0x000000090c097227 */ /* 0x000fe200078e00ff */
[----:B------:R-:W-:-:S03]  /*05a0*/  IADD3 R11, P2, PT, R8, R11, RZ ;  /* 0x0000000b080b7210 */ /* 0x000fc60007f5e0ff */
[----:B------:R-:W-:Y:S02]  /*05b0*/  IMAD.X R12, R9, 0x1, R12, P0 ;  /* 0x00000001090c7824 */ /* 0x000fe400000e060c */
[----:B------:R-:W-:-:S03]  /*05c0*/  IMAD.HI.U32 R8, R11, R2, RZ ;  /* 0x000000020b087227 */ /* 0x000fc600078e00ff */
[----:B------:R-:W-:Y:S01]  /*05d0*/  IADD3.X R12, PT, PT, RZ, RZ, R12, P2, P1 ;  /* 0x000000ffff0c7210 */ /* 0x000fe200017e240c */
[----:B------:R-:W-:Y:S02]  /*05e0*/  IMAD.MOV.U32 R9, RZ, RZ, RZ ;  /* 0x000000ffff097224 */ /* 0x000fe400078e00ff */
[----:B------:R-:W-:-:S04]  /*05f0*/  IMAD.WIDE.U32 R8, R11, R3, R8 ;  /* 0x000000030b087225 */ /* 0x000fc800078e0008 */
[C---:B------:R-:W-:Y:S02]  /*0600*/  IMAD R11, R12.reuse, R3, RZ ;  /* 0x000000030c0b7224 */ /* 0x040fe400078e02ff */
[----:B------:R-:W-:-:S04]  /*0610*/  IMAD.HI.U32 R8, P0, R12, R2, R8 ;  /* 0x000000020c087227 */ /* 0x000fc80007800008 */
[----:B------:R-:W-:Y:S01]  /*0620*/  IMAD.HI.U32 R10, R12, R3, RZ ;  /* 0x000000030c0a7227 */ /* 0x000fe200078e00ff */
[----:B------:R-:W-:-:S04]  /*0630*/  IADD3 R11, P1, PT, R11, R8, RZ ;  /* 0x000000080b0b7210 */ /* 0x000fc80007f3e0ff */
[----:B------:R-:W-:Y:S01]  /*0640*/  IADD3.X R10, PT, PT, R10, RZ, RZ, P0, !PT ;  /* 0x000000ff0a0a7210 */ /* 0x000fe200007fe4ff */
[----:B------:R-:W-:-:S04]  /*0650*/  IMAD.WIDE.U32 R8, R11, R5, RZ ;  /* 0x000000050b087225 */ /* 0x000fc800078e00ff */
[----:B------:R-:W-:Y:S01]  /*0660*/  IMAD.X R10, RZ, RZ, R10, P1 ;  /* 0x000000ffff0a7224 */ /* 0x000fe200008e060a */
[----:B------:R-:W-:Y:S01]  /*0670*/  IADD3 R8, P1, PT, -R8, R2, RZ ;  /* 0x0000000208087210 */ /* 0x000fe20007f3e1ff */
[----:B------:R-:W-:-:S03]  /*0680*/  IMAD R11, R11, R4, R9 ;  /* 0x000000040b0b7224 */ /* 0x000fc600078e0209 */
[-C--:B------:R-:W-:Y:S01]  /*0690*/  ISETP.GE.U32.AND P0, PT, R8, R5.reuse, PT ;  /* 0x000000050800720c */ /* 0x080fe20003f06070 */
[----:B------:R-:W-:-:S04]  /*06a0*/  IMAD R10, R10, R5, R11 ;  /* 0x000000050a0a7224 */ /* 0x000fc800078e020b */
[----:B------:R-:W-:Y:S01]  /*06b0*/  IMAD.X R9, R3, 0x1, ~R10, P1 ;  /* 0x0000000103097824 */ /* 0x000fe200008e0e0a */
[----:B------:R-:W-:-:S04]  /*06c0*/  IADD3 R2, P1, PT, -R5, R8, RZ ;  /* 0x0000000805027210 */ /* 0x000fc80007f3e1ff */
[----:B------:R-:W-:Y:S02]  /*06d0*/  ISETP.GE.U32.AND.EX P0, PT, R9, R4, PT, P0 ;  /* 0x000000040900720c */ /* 0x000fe40003f06100 */
[-C--:B------:R-:W-:Y:S02]  /*06e0*/  IADD3.X R3, PT, PT, ~R4, R9.reuse, RZ, P1, !PT ;  /* 0x0000000904037210 */ /* 0x080fe40000ffe5ff */
[----:B------:R-:W-:Y:S02]  /*06f0*/  SEL R2, R2, R8, P0 ;  /* 0x0000000802027207 */ /* 0x000fe40000000000 */
[----:B------:R-:W-:Y:S02]  /*0700*/  SEL R3, R3, R9, P0 ;  /* 0x0000000903037207 */ /* 0x000fe40000000000 */
[----:B------:R-:W-:Y:S02]  /*0710*/  IADD3 R8, P2, PT, -R5, R2, RZ ;  /* 0x0000000205087210 */ /* 0x000fe40007f5e1ff */
[----:B------:R-:W-:-:S02]  /*0720*/  ISETP.GE.U32.AND P0, PT, R2, R5, PT ;  /* 0x000000050200720c */ /* 0x000fc40003f06070 */
[----:B------:R-:W-:Y:S01]  /*0730*/  ISETP.NE.U32.AND P1, PT, R5, RZ, PT ;  /* 0x000000ff0500720c */ /* 0x000fe20003f25070 */
[C---:B------:R-:W-:Y:S01]  /*0740*/  IMAD.X R9, R3.reuse, 0x1, ~R4, P2 ;  /* 0x0000000103097824 */ /* 0x040fe200010e0e04 */
[----:B------:R-:W-:Y:S02]  /*0750*/  ISETP.GE.U32.AND.EX P0, PT, R3, R4, PT, P0 ;  /* 0x000000040300720c */ /* 0x000fe40003f06100 */
[----:B------:R-:W-:Y:S02]  /*0760*/  ISETP.NE.AND.EX P1, PT, R4, RZ, PT, P1 ;  /* 0x000000ff0400720c */ /* 0x000fe40003f25310 */
[----:B------:R-:W-:Y:S01]  /*0770*/  SEL R9, R9, R3, P0 ;  /* 0x0000000309097207 */ /* 0x000fe20000000000 */
[----:B------:R-:W-:Y:S01]  /*0780*/  HFMA2 R3, -RZ, RZ, 0, 0 ;  /* 0x00000000ff037431 */ /* 0x000fe200000001ff */
[----:B------:R-:W-:Y:S01]  /*0790*/  SEL R8, R8, R2, P0 ;  /* 0x0000000208087207 */ /* 0x000fe20000000000 */
[----:B------:R-:W-:Y:S01]  /*07a0*/  IMAD.MOV.U32 R2, RZ, RZ, R6 ;  /* 0x000000ffff027224 */ /* 0x000fe200078e0006 */
[----:B------:R-:W-:-:S02]  /*07b0*/  SEL R9, R9, 0xffffffff, P1 ;  /* 0xffffffff09097807 */ /* 0x000fc40000800000 */
[----:B------:R-:W-:Y:S01]  /*07c0*/  SEL R8, R8, 0xffffffff, P1 ;  /* 0xffffffff08087807 */ /* 0x000fe20000800000 */
[----:B------:R-:W-:Y:S06]  /*07d0*/  RET.REL.NODEC R2 `(_Z11Check_PrimePyPbPi) ;  /* 0xfffffff802087950 */ /* 0x000fec0003c3ffff */
.L_x_5:
[----:B------:R-:W-:-:S00]  /*07e0*/  BRA `(.L_x_5) ;  /* 0xfffffffc00fc7947 */ /* 0x000fc0000383ffff */
[----:B------:R-:W-:-:S00]  /*07f0*/  NOP ;  /* 0x0000000000007918 */ /* 0x000fc00000000000 */
        /* <DEDUP_REMOVED lines=8> */
.L_x_6:


//--------------------- .nv.shared.reserved.0     --------------------------
	.section	.nv.shared.reserved.0,"aw",@nobits
	.weak		__nv_reservedSMEM_offset_0_alias
	.size		__nv_reservedSMEM_offset_0_alias, 0, 64
	.other		__nv_reservedSMEM_offset_0_alias,@"STO_CUDA_RESERVED_SHARED STV_DEFAULT"
__nv_reservedSMEM_offset_0_alias:
	.zero		0
	.zero		64


//--------------------- .nv.constant0._Z11Check_PrimePyPbPi --------------------------
	.section	.nv.constant0._Z11Check_PrimePyPbPi,"a",@progbits
	.sectionflags	@""
	.align	4
.nv.constant0._Z11Check_PrimePyPbPi:
	.zero		920


//--------------------- SYMBOLS --------------------------

	.type		.nv.reservedSmem.offset0,@object
	.size		.nv.reservedSmem.offset0,0x4
